//
// Generated by NVIDIA NVVM Compiler
//
// Compiler Build ID: CL-36424714
// Cuda compilation tools, release 13.0, V13.0.88
// Based on NVVM 20.0.0
//

.version 9.0
.target sm_100
.address_size 64

	// .globl	default_function_kernel0

.visible .entry default_function_kernel0(
	.param .u64 .ptr .align 1 default_function_kernel0_param_0,
	.param .u64 .ptr .align 1 default_function_kernel0_param_1,
	.param .u64 .ptr .align 1 default_function_kernel0_param_2
)
.maxntid 1024
{
	.reg .pred 	%p<2>;
	.reg .b32 	%r<15>;
	.reg .b32 	%f<52>;
	.reg .b64 	%rd<25>;

	ld.param.u64 	%rd8, [default_function_kernel0_param_0];
	ld.param.u64 	%rd9, [default_function_kernel0_param_1];
	ld.param.u64 	%rd7, [default_function_kernel0_param_2];
	cvta.to.global.u64 	%rd10, %rd9;
	cvta.to.global.u64 	%rd11, %rd8;
	mov.u32 	%r1, %ctaid.y;
	mov.u32 	%r2, %tid.y;
	mov.u32 	%r3, %ctaid.x;
	mov.u32 	%r4, %tid.x;
	mul.wide.u32 	%rd12, %r1, 128;
	mul.wide.u32 	%rd13, %r2, 4;
	add.s64 	%rd14, %rd12, %rd13;
	add.s64 	%rd15, %rd14, %rd11;
	add.s64 	%rd24, %rd15, 524288;
	mul.wide.u32 	%rd16, %r3, 128;
	mul.wide.u32 	%rd17, %r4, 4;
	add.s64 	%rd18, %rd16, %rd17;
	add.s64 	%rd19, %rd18, %rd10;
	add.s64 	%rd23, %rd19, 524288;
	mov.f32 	%f51, 0f00000000;
	mov.b32 	%r14, 0;
$L__BB0_1:
	ld.global.nc.f32 	%f4, [%rd24+-524288];
	ld.global.nc.f32 	%f5, [%rd23+-524288];
	fma.rn.f32 	%f6, %f4, %f5, %f51;
	ld.global.nc.f32 	%f7, [%rd24+-458752];
	ld.global.nc.f32 	%f8, [%rd23+-458752];
	fma.rn.f32 	%f9, %f7, %f8, %f6;
	ld.global.nc.f32 	%f10, [%rd24+-393216];
	ld.global.nc.f32 	%f11, [%rd23+-393216];
	fma.rn.f32 	%f12, %f10, %f11, %f9;
	ld.global.nc.f32 	%f13, [%rd24+-327680];
	ld.global.nc.f32 	%f14, [%rd23+-327680];
	fma.rn.f32 	%f15, %f13, %f14, %f12;
	ld.global.nc.f32 	%f16, [%rd24+-262144];
	ld.global.nc.f32 	%f17, [%rd23+-262144];
	fma.rn.f32 	%f18, %f16, %f17, %f15;
	ld.global.nc.f32 	%f19, [%rd24+-196608];
	ld.global.nc.f32 	%f20, [%rd23+-196608];
	fma.rn.f32 	%f21, %f19, %f20, %f18;
	ld.global.nc.f32 	%f22, [%rd24+-131072];
	ld.global.nc.f32 	%f23, [%rd23+-131072];
	fma.rn.f32 	%f24, %f22, %f23, %f21;
	ld.global.nc.f32 	%f25, [%rd24+-65536];
	ld.global.nc.f32 	%f26, [%rd23+-65536];
	fma.rn.f32 	%f27, %f25, %f26, %f24;
	ld.global.nc.f32 	%f28, [%rd24];
	ld.global.nc.f32 	%f29, [%rd23];
	fma.rn.f32 	%f30, %f28, %f29, %f27;
	ld.global.nc.f32 	%f31, [%rd24+65536];
	ld.global.nc.f32 	%f32, [%rd23+65536];
	fma.rn.f32 	%f33, %f31, %f32, %f30;
	ld.global.nc.f32 	%f34, [%rd24+131072];
	ld.global.nc.f32 	%f35, [%rd23+131072];
	fma.rn.f32 	%f36, %f34, %f35, %f33;
	ld.global.nc.f32 	%f37, [%rd24+196608];
	ld.global.nc.f32 	%f38, [%rd23+196608];
	fma.rn.f32 	%f39, %f37, %f38, %f36;
	ld.global.nc.f32 	%f40, [%rd24+262144];
	ld.global.nc.f32 	%f41, [%rd23+262144];
	fma.rn.f32 	%f42, %f40, %f41, %f39;
	ld.global.nc.f32 	%f43, [%rd24+327680];
	ld.global.nc.f32 	%f44, [%rd23+327680];
	fma.rn.f32 	%f45, %f43, %f44, %f42;
	ld.global.nc.f32 	%f46, [%rd24+393216];
	ld.global.nc.f32 	%f47, [%rd23+393216];
	fma.rn.f32 	%f48, %f46, %f47, %f45;
	ld.global.nc.f32 	%f49, [%rd24+458752];
	ld.global.nc.f32 	%f50, [%rd23+458752];
	fma.rn.f32 	%f51, %f49, %f50, %f48;
	add.s32 	%r14, %r14, 16;
	add.s64 	%rd24, %rd24, 1048576;
	add.s64 	%rd23, %rd23, 1048576;
	setp.ne.s32 	%p1, %r14, 16384;
	@%p1 bra 	$L__BB0_1;
	cvta.to.global.u64 	%rd20, %rd7;
	shl.b32 	%r8, %r3, 19;
	shl.b32 	%r9, %r4, 14;
	or.b32  	%r10, %r9, %r2;
	add.s32 	%r11, %r10, %r8;
	shl.b32 	%r12, %r1, 5;
	add.s32 	%r13, %r11, %r12;
	mul.wide.u32 	%rd21, %r13, 4;
	add.s64 	%rd22, %rd20, %rd21;
	st.global.f32 	[%rd22], %f51;
	ret;

}


// ===== COMPILED SASS (sm_100) =====

	.target	sm_100

	.elftype	@"ET_EXEC"


//--------------------- .note.nv.tkinfo           --------------------------
	.section	.note.nv.tkinfo,"",@"SHT_NOTE"
	.sectionflags	@"SHF_NOTE_NV_TKINFO"
	.tkinfo
        /*0018*/ 	.word	0x00000002
        /*0030*/ 	.string	""
        /*0030*/ 	.string	"ptxas"
        /*0030*/ 	.string	"Cuda compilation tools, release 13.0, V13.0.88"
        /*0030*/ 	.string	"Build cuda_13.0.r13.0/compiler.36424714_0"
        /*0030*/ 	.string	"-arch sm_100 -m 64 "



//--------------------- .note.nv.cuinfo           --------------------------
	.section	.note.nv.cuinfo,"",@"SHT_NOTE"
	.sectionflags	@"SHF_NOTE_NV_CUINFO"
        /*0018*/ 	.short	0x0002
        /*001a*/ 	.short	0x0064
        /*001c*/ 	.short	0x0082
	.zero		2


//--------------------- .nv.info                  --------------------------
	.section	.nv.info,"",@"SHT_CUDA_INFO"
	.align	4


	//----- nvinfo : EIATTR_REGCOUNT
	.align		4
        /*0000*/ 	.byte	0x04, 0x2f
        /*0002*/ 	.short	(.L_1 - .L_0)
	.align		4
.L_0:
        /*0004*/ 	.word	index@(default_function_kernel0)
        /*0008*/ 	.word	0x0000001d


	//----- nvinfo : EIATTR_FRAME_SIZE
	.align		4
.L_1:
        /*000c*/ 	.byte	0x04, 0x11
        /*000e*/ 	.short	(.L_3 - .L_2)
	.align		4
.L_2:
        /*0010*/ 	.word	index@(default_function_kernel0)
        /*0014*/ 	.word	0x00000000


	//----- nvinfo : EIATTR_MIN_STACK_SIZE
	.align		4
.L_3:
        /*0018*/ 	.byte	0x04, 0x12
        /*001a*/ 	.short	(.L_5 - .L_4)
	.align		4
.L_4:
        /*001c*/ 	.word	index@(default_function_kernel0)
        /*0020*/ 	.word	0x00000000
.L_5:


//--------------------- .nv.compat                --------------------------
	.section	.nv.compat,"",@"SHT_CUDA_COMPAT_INFO"
	.align	4
        /*0000*/ 	.byte	0x02, 0x09, 0x00, 0x00, 0x02, 0x02, 0x01, 0x00, 0x02, 0x05, 0x05, 0x00, 0x03, 0x07, 0x01, 0x01
        /*0010*/ 	.byte	0x02, 0x03, 0x00, 0x00, 0x02, 0x06, 0x01, 0x00, 0x04, 0x0b, 0x08, 0x00, 0x09, 0x00, 0x00, 0x00
        /*0020*/ 	.byte	0x00, 0x00, 0x00, 0x00


//--------------------- .nv.info.default_function_kernel0 --------------------------
	.section	.nv.info.default_function_kernel0,"",@"SHT_CUDA_INFO"
	.sectionflags	@""
	.align	4


	//----- nvinfo : EIATTR_CUDA_API_VERSION
	.align		4
        /*0000*/ 	.byte	0x04, 0x37
        /*0002*/ 	.short	(.L_7 - .L_6)
.L_6:
        /*0004*/ 	.word	0x00000082


	//----- nvinfo : EIATTR_KPARAM_INFO
	.align		4
.L_7:
        /*0008*/ 	.byte	0x04, 0x17
        /*000a*/ 	.short	(.L_9 - .L_8)
.L_8:
        /*000c*/ 	.word	0x00000000
        /*0010*/ 	.short	0x0002
        /*0012*/ 	.short	0x0010
        /*0014*/ 	.byte	0x00, 0xf5, 0x21, 0x00


	//----- nvinfo : EIATTR_KPARAM_INFO
	.align		4
.L_9:
        /*0018*/ 	.byte	0x04, 0x17
        /*001a*/ 	.short	(.L_11 - .L_10)
.L_10:
        /*001c*/ 	.word	0x00000000
        /*0020*/ 	.short	0x0001
        /*0022*/ 	.short	0x0008
        /*0024*/ 	.byte	0x00, 0xf5, 0x21, 0x00


	//----- nvinfo : EIATTR_KPARAM_INFO
	.align		4
.L_11:
        /*0028*/ 	.byte	0x04, 0x17
        /*002a*/ 	.short	(.L_13 - .L_12)
.L_12:
        /*002c*/ 	.word	0x00000000
        /*0030*/ 	.short	0x0000
        /*0032*/ 	.short	0x0000
        /*0034*/ 	.byte	0x00, 0xf5, 0x21, 0x00


	//----- nvinfo : EIATTR_SPARSE_MMA_MASK
	.align		4
.L_13:
        /*0038*/ 	.byte	0x03, 0x50
        /*003a*/ 	.short	0x0000


	//----- nvinfo : EIATTR_MAXREG_COUNT
	.align		4
        /*003c*/ 	.byte	0x03, 0x1b
        /*003e*/ 	.short	0x0040


	//----- nvinfo : EIATTR_MERCURY_ISA_VERSION
	.align		4
        /*0040*/ 	.byte	0x03, 0x5f
        /*0042*/ 	.short	0x0101


	//----- nvinfo : EIATTR_VRC_CTA_INIT_COUNT
	.align		4
        /*0044*/ 	.byte	0x02, 0x4a
	.zero		1
	.zero		1


	//----- nvinfo : EIATTR_EXIT_INSTR_OFFSETS
	.align		4
        /*0048*/ 	.byte	0x04, 0x1c
        /*004a*/ 	.short	(.L_15 - .L_14)


	//   ....[0]....
.L_14:
        /*004c*/ 	.word	0x00000520


	//----- nvinfo : EIATTR_MAX_THREADS
	.align		4
.L_15:
        /*0050*/ 	.byte	0x04, 0x05
        /*0052*/ 	.short	(.L_17 - .L_16)
.L_16:
        /*0054*/ 	.word	0x00000400
        /*0058*/ 	.word	0x00000001
        /*005c*/ 	.word	0x00000001


	//----- nvinfo : EIATTR_CBANK_PARAM_SIZE
	.align		4
.L_17:
        /*0060*/ 	.byte	0x03, 0x19
        /*0062*/ 	.short	0x0018


	//----- nvinfo : EIATTR_PARAM_CBANK
	.align		4
        /*0064*/ 	.byte	0x04, 0x0a
        /*0066*/ 	.short	(.L_19 - .L_18)
	.align		4
.L_18:
        /*0068*/ 	.word	index@(.nv.constant0.default_function_kernel0)
        /*006c*/ 	.short	0x0380
        /*006e*/ 	.short	0x0018


	//----- nvinfo : EIATTR_SW_WAR
	.align		4
.L_19:
        /*0070*/ 	.byte	0x04, 0x36
        /*0072*/ 	.short	(.L_21 - .L_20)
.L_20:
        /*0074*/ 	.word	0x00000008
.L_21:


//--------------------- .nv.callgraph             --------------------------
	.section	.nv.callgraph,"",@"SHT_CUDA_CALLGRAPH"
	.align	4
	.sectionentsize	8
	.align		4
        /*0000*/ 	.word	0x00000000
	.align		4
        /*0004*/ 	.word	0xffffffff
	.align		4
        /*0008*/ 	.word	0x00000000
	.align		4
        /*000c*/ 	.word	0xfffffffe
	.align		4
        /*0010*/ 	.word	0x00000000
	.align		4
        /*0014*/ 	.word	0xfffffffd
	.align		4
        /*0018*/ 	.word	0x00000000
	.align		4
        /*001c*/ 	.word	0xfffffffc


//--------------------- .text.default_function_kernel0 --------------------------
	.section	.text.default_function_kernel0,"ax",@progbits
	.align	128
        .global         default_function_kernel0
        .type           default_function_kernel0,@function
        .size           default_function_kernel0,(.L_x_2 - default_function_kernel0)
        .other          default_function_kernel0,@"STO_CUDA_ENTRY STV_DEFAULT"
default_function_kernel0:
.text.default_function_kernel0:
[----:B------:R-:W-:Y:S01]  /*0000*/  LDC R1, c[0x0][0x37c] ;  /* 0x0000df00ff017b82 */ /* 0x000fe20000000800 */
[----:B------:R-:W0:Y:S01]  /*0010*/  S2R R0, SR_TID.Y ;  /* 0x0000000000007919 */ /* 0x000e220000002200 */
[----:B------:R-:W1:Y:S01]  /*0020*/  LDCU.128 UR8, c[0x0][0x380] ;  /* 0x00007000ff0877ac */ /* 0x000e620008000c00 */
[----:B------:R-:W-:Y:S01]  /*0030*/  HFMA2 R15, -RZ, RZ, 0, 0 ;  /* 0x00000000ff0f7431 */ /* 0x000fe200000001ff */
[----:B------:R-:W2:Y:S01]  /*0040*/  S2R R6, SR_TID.X ;  /* 0x0000000000067919 */ /* 0x000ea20000002100 */
[----:B------:R-:W3:Y:S01]  /*0050*/  LDCU.64 UR6, c[0x0][0x358] ;  /* 0x00006b00ff0677ac */ /* 0x000ee20008000a00 */
[----:B------:R-:W4:Y:S01]  /*0060*/  S2R R7, SR_CTAID.Y ;  /* 0x0000000000077919 */ /* 0x000f220000002600 */
[----:B------:R-:W-:Y:S01]  /*0070*/  UMOV UR4, URZ ;  /* 0x000000ff00047c82 */ /* 0x000fe20008000000 */
[----:B------:R-:W5:Y:S01]  /*0080*/  S2R R8, SR_CTAID.X ;  /* 0x0000000000087919 */ /* 0x000f620000002500 */
[----:B0-----:R-:W-:-:S04]  /*0090*/  IMAD.WIDE.U32 R2, R0, 0x4, RZ ;  /* 0x0000000400027825 */ /* 0x001fc800078e00ff */
[----:B--2---:R-:W-:-:S04]  /*00a0*/  IMAD.WIDE.U32 R4, R6, 0x4, RZ ;  /* 0x0000000406047825 */ /* 0x004fc800078e00ff */
[----:B----4-:R-:W-:-:S04]  /*00b0*/  IMAD.WIDE.U32 R2, R7, 0x80, R2 ;  /* 0x0000008007027825 */ /* 0x010fc800078e0002 */
[----:B-----5:R-:W-:Y:S01]  /*00c0*/  IMAD.WIDE.U32 R4, R8, 0x80, R4 ;  /* 0x0000008008047825 */ /* 0x020fe200078e0004 */
[----:B-1----:R-:W-:Y:S02]  /*00d0*/  IADD3 R9, P0, PT, R2, UR8, RZ ;  /* 0x0000000802097c10 */ /* 0x002fe4000ff1e0ff */
[----:B------:R-:W-:Y:S02]  /*00e0*/  IADD3 R2, P2, PT, R4, UR10, RZ ;  /* 0x0000000a04027c10 */ /* 0x000fe4000ff5e0ff */
[----:B------:R-:W-:Y:S02]  /*00f0*/  IADD3 R4, P1, PT, R9, 0x80000, RZ ;  /* 0x0008000009047810 */ /* 0x000fe40007f3e0ff */
[----:B------:R-:W-:Y:S02]  /*0100*/  IADD3 R2, P3, PT, R2, 0x80000, RZ ;  /* 0x0008000002027810 */ /* 0x000fe40007f7e0ff */
[----:B------:R-:W-:Y:S02]  /*0110*/  IADD3.X R9, PT, PT, RZ, UR9, R3, P1, P0 ;  /* 0x00000009ff097c10 */ /* 0x000fe40008fe0403 */
[----:B---3--:R-:W-:-:S09]  /*0120*/  IADD3.X R3, PT, PT, RZ, UR11, R5, P3, P2 ;  /* 0x0000000bff037c10 */ /* 0x008fd20009fe4405 */
.L_x_0:
[----:B------:R-:W-:Y:S01]  /*0130*/  MOV R5, R9 ;  /* 0x0000000900057202 */ /* 0x000fe20000000f00 */
[----:B------:R-:W2:Y:S04]  /*0140*/  LDG.E.CONSTANT R17, desc[UR6][R2.64+-0x80000] ;  /* 0xf800000602117981 */ /* 0x000ea8000c1e9900 */
[----:B------:R-:W2:Y:S04]  /*0150*/  LDG.E.CONSTANT R16, desc[UR6][R4.64+-0x80000] ;  /* 0xf800000604107981 */ /* 0x000ea8000c1e9900 */
[----:B------:R-:W3:Y:S04]  /*0160*/  LDG.E.CONSTANT R18, desc[UR6][R4.64+-0x70000] ;  /* 0xf900000604127981 */ /* 0x000ee8000c1e9900 */
[----:B------:R-:W3:Y:S04]  /*0170*/  LDG.E.CONSTANT R25, desc[UR6][R2.64+-0x70000] ;  /* 0xf900000602197981 */ /* 0x000ee8000c1e9900 */
[----:B------:R-:W4:Y:S04]  /*0180*/  LDG.E.CONSTANT R19, desc[UR6][R4.64+-0x60000] ;  /* 0xfa00000604137981 */ /* 0x000f28000c1e9900 */
[----:B------:R-:W4:Y:S04]  /*0190*/  LDG.E.CONSTANT R20, desc[UR6][R2.64+-0x60000] ;  /* 0xfa00000602147981 */ /* 0x000f28000c1e9900 */
[----:B------:R-:W5:Y:S04]  /*01a0*/  LDG.E.CONSTANT R22, desc[UR6][R4.64+-0x50000] ;  /* 0xfb00000604167981 */ /* 0x000f68000c1e9900 */
        /* <DEDUP_REMOVED lines=8> */
[----:B------:R-:W5:Y:S01]  /*0230*/  LDG.E.CONSTANT R14, desc[UR6][R2.64+-0x10000] ;  /* 0xff000006020e7981 */ /* 0x000f62000c1e9900 */
[----:B--2---:R-:W-:-:S03]  /*0240*/  FFMA R17, R16, R17, R15 ;  /* 0x0000001110117223 */ /* 0x004fc6000000000f */
[----:B------:R-:W2:Y:S04]  /*0250*/  LDG.E.CONSTANT R15, desc[UR6][R4.64] ;  /* 0x00000006040f7981 */ /* 0x000ea8000c1e9900 */
[----:B------:R-:W2:Y:S01]  /*0260*/  LDG.E.CONSTANT R16, desc[UR6][R2.64] ;  /* 0x0000000602107981 */ /* 0x000ea2000c1e9900 */
[----:B---3--:R-:W-:-:S03]  /*0270*/  FFMA R26, R18, R25, R17 ;  /* 0x00000019121a7223 */ /* 0x008fc60000000011 */
[----:B------:R-:W3:Y:S04]  /*0280*/  LDG.E.CONSTANT R17, desc[UR6][R4.64+0x10000] ;  /* 0x0100000604117981 */ /* 0x000ee8000c1e9900 */
[----:B------:R-:W3:Y:S01]  /*0290*/  LDG.E.CONSTANT R18, desc[UR6][R2.64+0x10000] ;  /* 0x0100000602127981 */ /* 0x000ee2000c1e9900 */
[----:B----4-:R-:W-:-:S03]  /*02a0*/  FFMA R25, R19, R20, R26 ;  /* 0x0000001413197223 */ /* 0x010fc6000000001a */
[----:B------:R-:W4:Y:S04]  /*02b0*/  LDG.E.CONSTANT R19, desc[UR6][R4.64+0x20000] ;  /* 0x0200000604137981 */ /* 0x000f28000c1e9900 */
[----:B------:R-:W4:Y:S01]  /*02c0*/  LDG.E.CONSTANT R20, desc[UR6][R2.64+0x20000] ;  /* 0x0200000602147981 */ /* 0x000f22000c1e9900 */
[----:B-----5:R-:W-:-:S03]  /*02d0*/  FFMA R26, R22, R21, R25 ;  /* 0x00000015161a7223 */ /* 0x020fc60000000019 */
[----:B------:R-:W5:Y:S04]  /*02e0*/  LDG.E.CONSTANT R21, desc[UR6][R4.64+0x30000] ;  /* 0x0300000604157981 */ /* 0x000f68000c1e9900 */
[----:B------:R-:W5:Y:S01]  /*02f0*/  LDG.E.CONSTANT R22, desc[UR6][R2.64+0x30000] ;  /* 0x0300000602167981 */ /* 0x000f62000c1e9900 */
[----:B------:R-:W-:-:S03]  /*0300*/  FFMA R26, R23, R24, R26 ;  /* 0x00000018171a7223 */ /* 0x000fc6000000001a */
        /* <DEDUP_REMOVED lines=9> */
[----:B------:R0:W5:Y:S04]  /*03a0*/  LDG.E.CONSTANT R13, desc[UR6][R4.64+0x70000] ;  /* 0x07000006040d7981 */ /* 0x000168000c1e9900 */
[----:B------:R1:W5:Y:S01]  /*03b0*/  LDG.E.CONSTANT R14, desc[UR6][R2.64+0x70000] ;  /* 0x07000006020e7981 */ /* 0x000362000c1e9900 */
[----:B------:R-:W-:-:S04]  /*03c0*/  UIADD3 UR4, UPT, UPT, UR4, 0x10, URZ ;  /* 0x0000001004047890 */ /* 0x000fc8000fffe0ff */
[----:B------:R-:W-:Y:S01]  /*03d0*/  UISETP.NE.AND UP0, UPT, UR4, 0x4000, UPT ;  /* 0x000040000400788c */ /* 0x000fe2000bf05270 */
[----:B0-----:R-:W-:Y:S02]  /*03e0*/  IADD3 R4, P0, PT, R4, 0x100000, RZ ;  /* 0x0010000004047810 */ /* 0x001fe40007f1e0ff */
[----:B-1----:R-:W-:-:S04]  /*03f0*/  IADD3 R2, P1, PT, R2, 0x100000, RZ ;  /* 0x0010000002027810 */ /* 0x002fc80007f3e0ff */
[----:B------:R-:W-:Y:S01]  /*0400*/  IADD3.X R3, PT, PT, RZ, R3, RZ, P1, !PT ;  /* 0x00000003ff037210 */ /* 0x000fe20000ffe4ff */
[----:B--2---:R-:W-:-:S04]  /*0410*/  FFMA R16, R15, R16, R26 ;  /* 0x000000100f107223 */ /* 0x004fc8000000001a */
[----:B---3--:R-:W-:-:S04]  /*0420*/  FFMA R16, R17, R18, R16 ;  /* 0x0000001211107223 */ /* 0x008fc80000000010 */
[----:B----4-:R-:W-:-:S04]  /*0430*/  FFMA R16, R19, R20, R16 ;  /* 0x0000001413107223 */ /* 0x010fc80000000010 */
[----:B-----5:R-:W-:-:S04]  /*0440*/  FFMA R16, R21, R22, R16 ;  /* 0x0000001615107223 */ /* 0x020fc80000000010 */
[----:B------:R-:W-:-:S04]  /*0450*/  FFMA R16, R23, R24, R16 ;  /* 0x0000001817107223 */ /* 0x000fc80000000010 */
[----:B------:R-:W-:-:S04]  /*0460*/  FFMA R9, R9, R10, R16 ;  /* 0x0000000a09097223 */ /* 0x000fc80000000010 */
[----:B------:R-:W-:Y:S01]  /*0470*/  FFMA R12, R12, R11, R9 ;  /* 0x0000000b0c0c7223 */ /* 0x000fe20000000009 */
[----:B------:R-:W-:-:S03]  /*0480*/  IADD3.X R9, PT, PT, RZ, R5, RZ, P0, !PT ;  /* 0x00000005ff097210 */ /* 0x000fc600007fe4ff */
[----:B------:R-:W-:Y:S01]  /*0490*/  FFMA R15, R13, R14, R12 ;  /* 0x0000000e0d0f7223 */ /* 0x000fe2000000000c */
[----:B------:R-:W-:Y:S06]  /*04a0*/  BRA.U UP0, `(.L_x_0) ;  /* 0xfffffffd00207547 */ /* 0x000fec000b83ffff */
[----:B------:R-:W0:Y:S01]  /*04b0*/  LDC.64 R2, c[0x0][0x390] ;  /* 0x0000e400ff027b82 */ /* 0x000e220000000a00 */
[----:B------:R-:W-:-:S04]  /*04c0*/  SHF.L.U32 R5, R6, 0xe, RZ ;  /* 0x0000000e06057819 */ /* 0x000fc800000006ff */
[----:B------:R-:W-:-:S04]  /*04d0*/  LOP3.LUT R5, R5, R0, RZ, 0xfc, !PT ;  /* 0x0000000005057212 */ /* 0x000fc800078efcff */
[----:B------:R-:W-:-:S04]  /*04e0*/  LEA R8, R8, R5, 0x13 ;  /* 0x0000000508087211 */ /* 0x000fc800078e98ff */
[----:B------:R-:W-:-:S05]  /*04f0*/  LEA R7, R7, R8, 0x5 ;  /* 0x0000000807077211 */ /* 0x000fca00078e28ff */
[----:B0-----:R-:W-:-:S05]  /*0500*/  IMAD.WIDE.U32 R2, R7, 0x4, R2 ;  /* 0x0000000407027825 */ /* 0x001fca00078e0002 */
[----:B------:R-:W-:Y:S01]  /*0510*/  STG.E desc[UR6][R2.64], R15 ;  /* 0x0000000f02007986 */ /* 0x000fe2000c101906 */
[----:B------:R-:W-:Y:S05]  /*0520*/  EXIT ;  /* 0x000000000000794d */ /* 0x000fea0003800000 */
.L_x_1:
[----:B------:R-:W-:-:S00]  /*0530*/  BRA `(.L_x_1) ;  /* 0xfffffffc00fc7947 */ /* 0x000fc0000383ffff */
[----:B------:R-:W-:-:S00]  /*0540*/  NOP ;  /* 0x0000000000007918 */ /* 0x000fc00000000000 */
        /* <DEDUP_REMOVED lines=11> */
.L_x_2:


//--------------------- .nv.shared.reserved.0     --------------------------
	.section	.nv.shared.reserved.0,"aw",@nobits
	.weak		__nv_reservedSMEM_offset_0_alias
	.size		__nv_reservedSMEM_offset_0_alias, 0, 64
	.other		__nv_reservedSMEM_offset_0_alias,@"STO_CUDA_RESERVED_SHARED STV_DEFAULT"
__nv_reservedSMEM_offset_0_alias:
	.zero		0
	.zero		64


//--------------------- .nv.constant0.default_function_kernel0 --------------------------
	.section	.nv.constant0.default_function_kernel0,"a",@progbits
	.sectionflags	@""
	.align	4
.nv.constant0.default_function_kernel0:
	.zero		920


//--------------------- SYMBOLS --------------------------

	.type		.nv.reservedSmem.offset0,@object
	.size		.nv.reservedSmem.offset0,0x4
